//
// Generated by NVIDIA NVVM Compiler
//
// Compiler Build ID: CL-36424714
// Cuda compilation tools, release 13.0, V13.0.88
// Based on NVVM 20.0.0
//

.version 9.0
.target sm_100
.address_size 64

	// .globl	_Z12unrollKerneliiiiPKfPf

.visible .entry _Z12unrollKerneliiiiPKfPf(
	.param .u32 _Z12unrollKerneliiiiPKfPf_param_0,
	.param .u32 _Z12unrollKerneliiiiPKfPf_param_1,
	.param .u32 _Z12unrollKerneliiiiPKfPf_param_2,
	.param .u32 _Z12unrollKerneliiiiPKfPf_param_3,
	.param .u64 .ptr .align 1 _Z12unrollKerneliiiiPKfPf_param_4,
	.param .u64 .ptr .align 1 _Z12unrollKerneliiiiPKfPf_param_5
)
{
	.reg .pred 	%p<13>;
	.reg .b32 	%r<69>;
	.reg .b32 	%f<32>;
	.reg .b64 	%rd<52>;

	ld.param.u32 	%r35, [_Z12unrollKerneliiiiPKfPf_param_0];
	ld.param.u32 	%r32, [_Z12unrollKerneliiiiPKfPf_param_1];
	ld.param.u32 	%r33, [_Z12unrollKerneliiiiPKfPf_param_2];
	ld.param.u32 	%r34, [_Z12unrollKerneliiiiPKfPf_param_3];
	ld.param.u64 	%rd7, [_Z12unrollKerneliiiiPKfPf_param_4];
	ld.param.u64 	%rd8, [_Z12unrollKerneliiiiPKfPf_param_5];
	cvta.to.global.u64 	%rd1, %rd8;
	cvta.to.global.u64 	%rd2, %rd7;
	mov.u32 	%r36, %ctaid.x;
	mov.u32 	%r37, %ntid.x;
	mov.u32 	%r38, %tid.x;
	mad.lo.s32 	%r1, %r36, %r37, %r38;
	sub.s32 	%r39, %r32, %r34;
	add.s32 	%r2, %r39, 1;
	sub.s32 	%r40, %r33, %r34;
	add.s32 	%r3, %r40, 1;
	mad.lo.s32 	%r41, %r40, %r39, %r40;
	add.s32 	%r4, %r41, %r2;
	mul.lo.s32 	%r42, %r4, %r35;
	setp.ge.s32 	%p1, %r1, %r42;
	@%p1 bra 	$L__BB0_17;
	rem.s32 	%r5, %r1, %r4;
	setp.lt.s32 	%p2, %r34, 1;
	@%p2 bra 	$L__BB0_17;
	div.s32 	%r44, %r1, %r4;
	div.s32 	%r45, %r5, %r3;
	mad.lo.s32 	%r6, %r44, %r32, %r45;
	and.b32  	%r7, %r34, 15;
	and.b32  	%r8, %r34, 7;
	and.b32  	%r9, %r34, 2147483632;
	and.b32  	%r10, %r34, 3;
	neg.s32 	%r11, %r9;
	mul.lo.s32 	%r46, %r34, %r3;
	mul.lo.s32 	%r12, %r46, %r2;
	mul.lo.s32 	%r13, %r44, %r34;
	mul.lo.s32 	%r47, %r45, %r3;
	sub.s32 	%r14, %r5, %r47;
	mov.b32 	%r62, 0;
	mul.wide.s32 	%rd5, %r4, 4;
$L__BB0_3:
	setp.lt.u32 	%p3, %r34, 16;
	add.s32 	%r16, %r62, %r13;
	mul.lo.s32 	%r17, %r16, %r34;
	add.s32 	%r49, %r6, %r62;
	mad.lo.s32 	%r18, %r49, %r33, %r14;
	mov.b32 	%r67, 0;
	@%p3 bra 	$L__BB0_6;
	mad.lo.s32 	%r64, %r12, %r16, %r5;
	mov.u32 	%r63, %r18;
	mov.u32 	%r65, %r11;
$L__BB0_5:
	.pragma "nounroll";
	mul.wide.s32 	%rd9, %r63, 4;
	add.s64 	%rd10, %rd2, %rd9;
	ld.global.f32 	%f1, [%rd10];
	mul.wide.s32 	%rd11, %r64, 4;
	add.s64 	%rd12, %rd1, %rd11;
	st.global.f32 	[%rd12], %f1;
	ld.global.f32 	%f2, [%rd10+4];
	mul.wide.s32 	%rd13, %r4, 4;
	add.s64 	%rd14, %rd12, %rd13;
	st.global.f32 	[%rd14], %f2;
	ld.global.f32 	%f3, [%rd10+8];
	add.s64 	%rd15, %rd14, %rd13;
	st.global.f32 	[%rd15], %f3;
	ld.global.f32 	%f4, [%rd10+12];
	add.s64 	%rd16, %rd15, %rd13;
	st.global.f32 	[%rd16], %f4;
	ld.global.f32 	%f5, [%rd10+16];
	add.s64 	%rd17, %rd16, %rd13;
	st.global.f32 	[%rd17], %f5;
	ld.global.f32 	%f6, [%rd10+20];
	add.s64 	%rd18, %rd17, %rd13;
	st.global.f32 	[%rd18], %f6;
	ld.global.f32 	%f7, [%rd10+24];
	add.s64 	%rd19, %rd18, %rd13;
	st.global.f32 	[%rd19], %f7;
	ld.global.f32 	%f8, [%rd10+28];
	add.s64 	%rd20, %rd19, %rd13;
	st.global.f32 	[%rd20], %f8;
	ld.global.f32 	%f9, [%rd10+32];
	add.s64 	%rd21, %rd20, %rd13;
	st.global.f32 	[%rd21], %f9;
	ld.global.f32 	%f10, [%rd10+36];
	add.s64 	%rd22, %rd21, %rd13;
	st.global.f32 	[%rd22], %f10;
	ld.global.f32 	%f11, [%rd10+40];
	add.s64 	%rd23, %rd22, %rd13;
	st.global.f32 	[%rd23], %f11;
	ld.global.f32 	%f12, [%rd10+44];
	add.s64 	%rd24, %rd23, %rd13;
	st.global.f32 	[%rd24], %f12;
	ld.global.f32 	%f13, [%rd10+48];
	add.s64 	%rd25, %rd24, %rd13;
	st.global.f32 	[%rd25], %f13;
	ld.global.f32 	%f14, [%rd10+52];
	add.s64 	%rd26, %rd25, %rd13;
	st.global.f32 	[%rd26], %f14;
	ld.global.f32 	%f15, [%rd10+56];
	add.s64 	%rd27, %rd26, %rd13;
	st.global.f32 	[%rd27], %f15;
	ld.global.f32 	%f16, [%rd10+60];
	add.s64 	%rd28, %rd27, %rd13;
	st.global.f32 	[%rd28], %f16;
	add.s32 	%r65, %r65, 16;
	shl.b32 	%r50, %r4, 4;
	add.s32 	%r64, %r64, %r50;
	add.s32 	%r63, %r63, 16;
	setp.ne.s32 	%p4, %r65, 0;
	mov.u32 	%r67, %r9;
	@%p4 bra 	$L__BB0_5;
$L__BB0_6:
	setp.eq.s32 	%p5, %r7, 0;
	@%p5 bra 	$L__BB0_16;
	add.s32 	%r51, %r7, -1;
	setp.lt.u32 	%p6, %r51, 7;
	@%p6 bra 	$L__BB0_9;
	add.s32 	%r52, %r67, %r17;
	add.s32 	%r53, %r18, %r67;
	mul.wide.s32 	%rd29, %r53, 4;
	add.s64 	%rd30, %rd2, %rd29;
	ld.global.f32 	%f17, [%rd30];
	mad.lo.s32 	%r54, %r52, %r4, %r5;
	mul.wide.s32 	%rd31, %r54, 4;
	add.s64 	%rd32, %rd1, %rd31;
	st.global.f32 	[%rd32], %f17;
	ld.global.f32 	%f18, [%rd30+4];
	mul.wide.s32 	%rd33, %r4, 4;
	add.s64 	%rd34, %rd32, %rd33;
	st.global.f32 	[%rd34], %f18;
	ld.global.f32 	%f19, [%rd30+8];
	add.s64 	%rd35, %rd34, %rd33;
	st.global.f32 	[%rd35], %f19;
	ld.global.f32 	%f20, [%rd30+12];
	add.s64 	%rd36, %rd35, %rd33;
	st.global.f32 	[%rd36], %f20;
	ld.global.f32 	%f21, [%rd30+16];
	add.s64 	%rd37, %rd36, %rd33;
	st.global.f32 	[%rd37], %f21;
	ld.global.f32 	%f22, [%rd30+20];
	add.s64 	%rd38, %rd37, %rd33;
	st.global.f32 	[%rd38], %f22;
	ld.global.f32 	%f23, [%rd30+24];
	add.s64 	%rd39, %rd38, %rd33;
	st.global.f32 	[%rd39], %f23;
	ld.global.f32 	%f24, [%rd30+28];
	add.s64 	%rd40, %rd39, %rd33;
	st.global.f32 	[%rd40], %f24;
	add.s32 	%r67, %r67, 8;
$L__BB0_9:
	setp.eq.s32 	%p7, %r8, 0;
	@%p7 bra 	$L__BB0_16;
	add.s32 	%r55, %r8, -1;
	setp.lt.u32 	%p8, %r55, 3;
	@%p8 bra 	$L__BB0_12;
	add.s32 	%r56, %r67, %r17;
	add.s32 	%r57, %r18, %r67;
	mul.wide.s32 	%rd41, %r57, 4;
	add.s64 	%rd42, %rd2, %rd41;
	ld.global.f32 	%f25, [%rd42];
	mad.lo.s32 	%r58, %r56, %r4, %r5;
	mul.wide.s32 	%rd43, %r58, 4;
	add.s64 	%rd44, %rd1, %rd43;
	st.global.f32 	[%rd44], %f25;
	ld.global.f32 	%f26, [%rd42+4];
	add.s64 	%rd46, %rd44, %rd5;
	st.global.f32 	[%rd46], %f26;
	ld.global.f32 	%f27, [%rd42+8];
	add.s64 	%rd47, %rd46, %rd5;
	st.global.f32 	[%rd47], %f27;
	ld.global.f32 	%f28, [%rd42+12];
	add.s64 	%rd48, %rd47, %rd5;
	st.global.f32 	[%rd48], %f28;
	add.s32 	%r67, %r67, 4;
$L__BB0_12:
	setp.eq.s32 	%p9, %r10, 0;
	@%p9 bra 	$L__BB0_16;
	setp.eq.s32 	%p10, %r10, 1;
	add.s32 	%r59, %r67, %r17;
	add.s32 	%r60, %r18, %r67;
	mul.wide.s32 	%rd49, %r60, 4;
	add.s64 	%rd3, %rd2, %rd49;
	ld.global.f32 	%f29, [%rd3];
	mad.lo.s32 	%r61, %r59, %r4, %r5;
	mul.wide.s32 	%rd50, %r61, 4;
	add.s64 	%rd4, %rd1, %rd50;
	st.global.f32 	[%rd4], %f29;
	@%p10 bra 	$L__BB0_16;
	setp.eq.s32 	%p11, %r10, 2;
	ld.global.f32 	%f30, [%rd3+4];
	add.s64 	%rd6, %rd4, %rd5;
	st.global.f32 	[%rd6], %f30;
	@%p11 bra 	$L__BB0_16;
	ld.global.f32 	%f31, [%rd3+8];
	add.s64 	%rd51, %rd6, %rd5;
	st.global.f32 	[%rd51], %f31;
$L__BB0_16:
	add.s32 	%r62, %r62, 1;
	setp.ne.s32 	%p12, %r62, %r34;
	@%p12 bra 	$L__BB0_3;
$L__BB0_17:
	ret;

}


// ===== COMPILED SASS (sm_100) =====

	.target	sm_100

	.elftype	@"ET_EXEC"


//--------------------- .note.nv.tkinfo           --------------------------
	.section	.note.nv.tkinfo,"",@"SHT_NOTE"
	.sectionflags	@"SHF_NOTE_NV_TKINFO"
	.tkinfo
        /*0018*/ 	.word	0x00000002
        /*0030*/ 	.string	""
        /*0030*/ 	.string	"ptxas"
        /*0030*/ 	.string	"Cuda compilation tools, release 13.0, V13.0.88"
        /*0030*/ 	.string	"Build cuda_13.0.r13.0/compiler.36424714_0"
        /*0030*/ 	.string	"-arch sm_100 -m 64 "



//--------------------- .note.nv.cuinfo           --------------------------
	.section	.note.nv.cuinfo,"",@"SHT_NOTE"
	.sectionflags	@"SHF_NOTE_NV_CUINFO"
        /*0018*/ 	.short	0x0002
        /*001a*/ 	.short	0x0064
        /*001c*/ 	.short	0x0082
	.zero		2


//--------------------- .nv.info                  --------------------------
	.section	.nv.info,"",@"SHT_CUDA_INFO"
	.align	4


	//----- nvinfo : EIATTR_REGCOUNT
	.align		4
        /*0000*/ 	.byte	0x04, 0x2f
        /*0002*/ 	.short	(.L_1 - .L_0)
	.align		4
.L_0:
        /*0004*/ 	.word	index@(_Z12unrollKerneliiiiPKfPf)
        /*0008*/ 	.word	0x00000020


	//----- nvinfo : EIATTR_FRAME_SIZE
	.align		4
.L_1:
        /*000c*/ 	.byte	0x04, 0x11
        /*000e*/ 	.short	(.L_3 - .L_2)
	.align		4
.L_2:
        /*0010*/ 	.word	index@(_Z12unrollKerneliiiiPKfPf)
        /*0014*/ 	.word	0x00000000


	//----- nvinfo : EIATTR_MIN_STACK_SIZE
	.align		4
.L_3:
        /*0018*/ 	.byte	0x04, 0x12
        /*001a*/ 	.short	(.L_5 - .L_4)
	.align		4
.L_4:
        /*001c*/ 	.word	index@(_Z12unrollKerneliiiiPKfPf)
        /*0020*/ 	.word	0x00000000
.L_5:


//--------------------- .nv.compat                --------------------------
	.section	.nv.compat,"",@"SHT_CUDA_COMPAT_INFO"
	.align	4
        /*0000*/ 	.byte	0x02, 0x09, 0x00, 0x00, 0x02, 0x02, 0x01, 0x00, 0x02, 0x05, 0x05, 0x00, 0x03, 0x07, 0x01, 0x01
        /*0010*/ 	.byte	0x02, 0x03, 0x00, 0x00, 0x02, 0x06, 0x01, 0x00, 0x04, 0x0b, 0x08, 0x00, 0x09, 0x00, 0x00, 0x00
        /*0020*/ 	.byte	0x00, 0x00, 0x00, 0x00


//--------------------- .nv.info._Z12unrollKerneliiiiPKfPf --------------------------
	.section	.nv.info._Z12unrollKerneliiiiPKfPf,"",@"SHT_CUDA_INFO"
	.sectionflags	@""
	.align	4


	//----- nvinfo : EIATTR_CUDA_API_VERSION
	.align		4
        /*0000*/ 	.byte	0x04, 0x37
        /*0002*/ 	.short	(.L_7 - .L_6)
.L_6:
        /*0004*/ 	.word	0x00000082


	//----- nvinfo : EIATTR_KPARAM_INFO
	.align		4
.L_7:
        /*0008*/ 	.byte	0x04, 0x17
        /*000a*/ 	.short	(.L_9 - .L_8)
.L_8:
        /*000c*/ 	.word	0x00000000
        /*0010*/ 	.short	0x0005
        /*0012*/ 	.short	0x0018
        /*0014*/ 	.byte	0x00, 0xf5, 0x21, 0x00


	//----- nvinfo : EIATTR_KPARAM_INFO
	.align		4
.L_9:
        /*0018*/ 	.byte	0x04, 0x17
        /*001a*/ 	.short	(.L_11 - .L_10)
.L_10:
        /*001c*/ 	.word	0x00000000
        /*0020*/ 	.short	0x0004
        /*0022*/ 	.short	0x0010
        /*0024*/ 	.byte	0x00, 0xf5, 0x21, 0x00


	//----- nvinfo : EIATTR_KPARAM_INFO
	.align		4
.L_11:
        /*0028*/ 	.byte	0x04, 0x17
        /*002a*/ 	.short	(.L_13 - .L_12)
.L_12:
        /*002c*/ 	.word	0x00000000
        /*0030*/ 	.short	0x0003
        /*0032*/ 	.short	0x000c
        /*0034*/ 	.byte	0x00, 0xf0, 0x11, 0x00


	//----- nvinfo : EIATTR_KPARAM_INFO
	.align		4
.L_13:
        /*0038*/ 	.byte	0x04, 0x17
        /*003a*/ 	.short	(.L_15 - .L_14)
.L_14:
        /*003c*/ 	.word	0x00000000
        /*0040*/ 	.short	0x0002
        /*0042*/ 	.short	0x0008
        /*0044*/ 	.byte	0x00, 0xf0, 0x11, 0x00


	//----- nvinfo : EIATTR_KPARAM_INFO
	.align		4
.L_15:
        /*0048*/ 	.byte	0x04, 0x17
        /*004a*/ 	.short	(.L_17 - .L_16)
.L_16:
        /*004c*/ 	.word	0x00000000
        /*0050*/ 	.short	0x0001
        /*0052*/ 	.short	0x0004
        /*0054*/ 	.byte	0x00, 0xf0, 0x11, 0x00


	//----- nvinfo : EIATTR_KPARAM_INFO
	.align		4
.L_17:
        /*0058*/ 	.byte	0x04, 0x17
        /*005a*/ 	.short	(.L_19 - .L_18)
.L_18:
        /*005c*/ 	.word	0x00000000
        /*0060*/ 	.short	0x0000
        /*0062*/ 	.short	0x0000
        /*0064*/ 	.byte	0x00, 0xf0, 0x11, 0x00


	//----- nvinfo : EIATTR_SPARSE_MMA_MASK
	.align		4
.L_19:
        /*0068*/ 	.byte	0x03, 0x50
        /*006a*/ 	.short	0x0000


	//----- nvinfo : EIATTR_MAXREG_COUNT
	.align		4
        /*006c*/ 	.byte	0x03, 0x1b
        /*006e*/ 	.short	0x00ff


	//----- nvinfo : EIATTR_MERCURY_ISA_VERSION
	.align		4
        /*0070*/ 	.byte	0x03, 0x5f
        /*0072*/ 	.short	0x0101


	//----- nvinfo : EIATTR_VRC_CTA_INIT_COUNT
	.align		4
        /*0074*/ 	.byte	0x02, 0x4a
	.zero		1
	.zero		1


	//----- nvinfo : EIATTR_EXIT_INSTR_OFFSETS
	.align		4
        /*0078*/ 	.byte	0x04, 0x1c
        /*007a*/ 	.short	(.L_21 - .L_20)


	//   ....[0]....
.L_20:
        /*007c*/ 	.word	0x000000e0


	//   ....[1]....
        /*0080*/ 	.word	0x00000150


	//   ....[2]....
        /*0084*/ 	.word	0x00000ef0


	//----- nvinfo : EIATTR_CBANK_PARAM_SIZE
	.align		4
.L_21:
        /*0088*/ 	.byte	0x03, 0x19
        /*008a*/ 	.short	0x0020


	//----- nvinfo : EIATTR_PARAM_CBANK
	.align		4
        /*008c*/ 	.byte	0x04, 0x0a
        /*008e*/ 	.short	(.L_23 - .L_22)
	.align		4
.L_22:
        /*0090*/ 	.word	index@(.nv.constant0._Z12unrollKerneliiiiPKfPf)
        /*0094*/ 	.short	0x0380
        /*0096*/ 	.short	0x0020


	//----- nvinfo : EIATTR_SW_WAR
	.align		4
.L_23:
        /*0098*/ 	.byte	0x04, 0x36
        /*009a*/ 	.short	(.L_25 - .L_24)
.L_24:
        /*009c*/ 	.word	0x00000008
.L_25:


//--------------------- .nv.callgraph             --------------------------
	.section	.nv.callgraph,"",@"SHT_CUDA_CALLGRAPH"
	.align	4
	.sectionentsize	8
	.align		4
        /*0000*/ 	.word	0x00000000
	.align		4
        /*0004*/ 	.word	0xffffffff
	.align		4
        /*0008*/ 	.word	0x00000000
	.align		4
        /*000c*/ 	.word	0xfffffffe
	.align		4
        /*0010*/ 	.word	0x00000000
	.align		4
        /*0014*/ 	.word	0xfffffffd
	.align		4
        /*0018*/ 	.word	0x00000000
	.align		4
        /*001c*/ 	.word	0xfffffffc


//--------------------- .text._Z12unrollKerneliiiiPKfPf --------------------------
	.section	.text._Z12unrollKerneliiiiPKfPf,"ax",@progbits
	.align	128
        .global         _Z12unrollKerneliiiiPKfPf
        .type           _Z12unrollKerneliiiiPKfPf,@function
        .size           _Z12unrollKerneliiiiPKfPf,(.L_x_7 - _Z12unrollKerneliiiiPKfPf)
        .other          _Z12unrollKerneliiiiPKfPf,@"STO_CUDA_ENTRY STV_DEFAULT"
_Z12unrollKerneliiiiPKfPf:
.text._Z12unrollKerneliiiiPKfPf:
[----:B------:R-:W-:Y:S08]  /*0000*/  LDC R1, c[0x0][0x37c] ;  /* 0x0000df00ff017b82 */ /* 0x000ff00000000800 */
[----:B------:R-:W0:Y:S01]  /*0010*/  LDC.64 R2, c[0x0][0x388] ;  /* 0x0000e200ff027b82 */ /* 0x000e220000000a00 */
[----:B------:R-:W1:Y:S07]  /*0020*/  S2R R7, SR_TID.X ;  /* 0x0000000000077919 */ /* 0x000e6e0000002100 */
[----:B------:R-:W2:Y:S08]  /*0030*/  LDC.64 R4, c[0x0][0x380] ;  /* 0x0000e000ff047b82 */ /* 0x000eb00000000a00 */
[----:B------:R-:W1:Y:S08]  /*0040*/  S2UR UR4, SR_CTAID.X ;  /* 0x00000000000479c3 */ /* 0x000e700000002500 */
[----:B------:R-:W1:Y:S01]  /*0050*/  LDC R6, c[0x0][0x360] ;  /* 0x0000d800ff067b82 */ /* 0x000e620000000800 */
[----:B0-----:R-:W-:-:S02]  /*0060*/  IADD3 R2, PT, PT, -R3, R2, RZ ;  /* 0x0000000203027210 */ /* 0x001fc40007ffe1ff */
[----:B--2---:R-:W-:-:S05]  /*0070*/  IADD3 R9, PT, PT, R5, -R3, RZ ;  /* 0x8000000305097210 */ /* 0x004fca0007ffe0ff */
[C---:B------:R-:W-:Y:S02]  /*0080*/  IMAD R0, R9.reuse, R2, R2 ;  /* 0x0000000209007224 */ /* 0x040fe400078e0202 */
[----:B------:R-:W-:-:S05]  /*0090*/  VIADD R9, R9, 0x1 ;  /* 0x0000000109097836 */ /* 0x000fca0000000000 */
[----:B------:R-:W-:Y:S01]  /*00a0*/  IADD3 R25, PT, PT, R9, R0, RZ ;  /* 0x0000000009197210 */ /* 0x000fe20007ffe0ff */
[----:B-1----:R-:W-:-:S04]  /*00b0*/  IMAD R0, R6, UR4, R7 ;  /* 0x0000000406007c24 */ /* 0x002fc8000f8e0207 */
[----:B------:R-:W-:-:S05]  /*00c0*/  IMAD R7, R25, R4, RZ ;  /* 0x0000000419077224 */ /* 0x000fca00078e02ff */
[----:B------:R-:W-:-:S13]  /*00d0*/  ISETP.GE.AND P0, PT, R0, R7, PT ;  /* 0x000000070000720c */ /* 0x000fda0003f06270 */
[----:B------:R-:W-:Y:S05]  /*00e0*/  @P0 EXIT ;  /* 0x000000000000094d */ /* 0x000fea0003800000 */
[----:B------:R-:W-:Y:S02]  /*00f0*/  IABS R4, R25 ;  /* 0x0000001900047213 */ /* 0x000fe40000000000 */
[----:B------:R-:W-:Y:S02]  /*0100*/  ISETP.GE.AND P0, PT, R3, 0x1, PT ;  /* 0x000000010300780c */ /* 0x000fe40003f06270 */
[----:B------:R-:W0:Y:S08]  /*0110*/  I2F.RP R8, R4 ;  /* 0x0000000400087306 */ /* 0x000e300000209400 */
[----:B0-----:R-:W0:Y:S02]  /*0120*/  MUFU.RCP R8, R8 ;  /* 0x0000000800087308 */ /* 0x001e240000001000 */
[----:B0-----:R-:W-:-:S06]  /*0130*/  IADD3 R6, PT, PT, R8, 0xffffffe, RZ ;  /* 0x0ffffffe08067810 */ /* 0x001fcc0007ffe0ff */
[----:B------:R0:W1:Y:S01]  /*0140*/  F2I.FTZ.U32.TRUNC.NTZ R7, R6 ;  /* 0x0000000600077305 */ /* 0x000062000021f000 */
[----:B------:R-:W-:Y:S05]  /*0150*/  @!P0 EXIT ;  /* 0x000000000000894d */ /* 0x000fea0003800000 */
[----:B------:R-:W-:Y:S02]  /*0160*/  VIADD R2, R2, 0x1 ;  /* 0x0000000102027836 */ /* 0x000fe40000000000 */
[----:B0-----:R-:W-:Y:S01]  /*0170*/  HFMA2 R6, -RZ, RZ, 0, 0 ;  /* 0x00000000ff067431 */ /* 0x001fe200000001ff */
[----:B-1----:R-:W-:Y:S01]  /*0180*/  IADD3 R13, PT, PT, RZ, -R7, RZ ;  /* 0x80000007ff0d7210 */ /* 0x002fe20007ffe0ff */
[----:B------:R-:W0:Y:S01]  /*0190*/  LDCU.64 UR6, c[0x0][0x358] ;  /* 0x00006b00ff0677ac */ /* 0x000e220008000a00 */
[----:B------:R-:W-:Y:S02]  /*01a0*/  IABS R10, R0 ;  /* 0x00000000000a7213 */ /* 0x000fe40000000000 */
[----:B------:R-:W-:Y:S01]  /*01b0*/  IABS R8, R2 ;  /* 0x0000000200087213 */ /* 0x000fe20000000000 */
[----:B------:R-:W-:Y:S01]  /*01c0*/  IMAD R13, R13, R4, RZ ;  /* 0x000000040d0d7224 */ /* 0x000fe200078e02ff */
[----:B------:R-:W-:Y:S01]  /*01d0*/  IABS R12, R25 ;  /* 0x00000019000c7213 */ /* 0x000fe20000000000 */
[----:B------:R-:W-:Y:S01]  /*01e0*/  UMOV UR4, URZ ;  /* 0x000000ff00047c82 */ /* 0x000fe20008000000 */
[----:B------:R-:W1:Y:S01]  /*01f0*/  I2F.RP R11, R8 ;  /* 0x00000008000b7306 */ /* 0x000e620000209400 */
[----:B------:R-:W-:Y:S01]  /*0200*/  IMAD.HI.U32 R6, R7, R13, R6 ;  /* 0x0000000d07067227 */ /* 0x000fe200078e0006 */
[----:B------:R-:W-:-:S02]  /*0210*/  IADD3 R7, PT, PT, RZ, -R12, RZ ;  /* 0x8000000cff077210 */ /* 0x000fc40007ffe0ff */
[C---:B------:R-:W-:Y:S01]  /*0220*/  ISETP.GE.AND P1, PT, R0.reuse, RZ, PT ;  /* 0x000000ff0000720c */ /* 0x040fe20003f26270 */
[----:B------:R-:W-:Y:S01]  /*0230*/  IMAD.MOV.U32 R13, RZ, RZ, R10 ;  /* 0x000000ffff0d7224 */ /* 0x000fe200078e000a */
[-C--:B------:R-:W-:Y:S02]  /*0240*/  LOP3.LUT R12, RZ, R25.reuse, RZ, 0x33, !PT ;  /* 0x00000019ff0c7212 */ /* 0x080fe400078e33ff */
[----:B------:R-:W-:Y:S01]  /*0250*/  LOP3.LUT R0, R0, R25, RZ, 0x3c, !PT ;  /* 0x0000001900007212 */ /* 0x000fe200078e3cff */
[----:B------:R-:W-:-:S04]  /*0260*/  IMAD.HI.U32 R10, R6, R13, RZ ;  /* 0x0000000d060a7227 */ /* 0x000fc800078e00ff */
[----:B------:R-:W-:Y:S01]  /*0270*/  IMAD R13, R10, R7, R13 ;  /* 0x000000070a0d7224 */ /* 0x000fe200078e020d */
[----:B-1----:R-:W1:Y:S04]  /*0280*/  MUFU.RCP R11, R11 ;  /* 0x0000000b000b7308 */ /* 0x002e680000001000 */
[----:B------:R-:W-:-:S13]  /*0290*/  ISETP.GT.U32.AND P5, PT, R4, R13, PT ;  /* 0x0000000d0400720c */ /* 0x000fda0003fa4070 */
[----:B------:R-:W-:Y:S01]  /*02a0*/  @!P5 IMAD.IADD R13, R13, 0x1, -R4 ;  /* 0x000000010d0dd824 */ /* 0x000fe200078e0a04 */
[----:B-1----:R-:W-:Y:S02]  /*02b0*/  IADD3 R7, PT, PT, R11, 0xffffffe, RZ ;  /* 0x0ffffffe0b077810 */ /* 0x002fe40007ffe0ff */
[----:B------:R-:W-:Y:S02]  /*02c0*/  @!P5 IADD3 R10, PT, PT, R10, 0x1, RZ ;  /* 0x000000010a0ad810 */ /* 0x000fe40007ffe0ff */
[----:B------:R-:W-:Y:S02]  /*02d0*/  ISETP.GT.U32.AND P0, PT, R4, R13, PT ;  /* 0x0000000d0400720c */ /* 0x000fe40003f04070 */
[----:B------:R-:W1:Y:S01]  /*02e0*/  F2I.FTZ.U32.TRUNC.NTZ R7, R7 ;  /* 0x0000000700077305 */ /* 0x000e62000021f000 */
[CC--:B------:R-:W-:Y:S02]  /*02f0*/  IADD3 R6, PT, PT, R13.reuse, -R4.reuse, RZ ;  /* 0x800000040d067210 */ /* 0x0c0fe40007ffe0ff */
[----:B------:R-:W-:-:S02]  /*0300*/  ISETP.GE.U32.AND P3, PT, R13, R4, PT ;  /* 0x000000040d00720c */ /* 0x000fc40003f66070 */
[----:B------:R-:W-:Y:S02]  /*0310*/  SEL R11, R6, R13, !P0 ;  /* 0x0000000d060b7207 */ /* 0x000fe40004000000 */
[----:B------:R-:W-:Y:S02]  /*0320*/  ISETP.NE.AND P0, PT, R25, RZ, PT ;  /* 0x000000ff1900720c */ /* 0x000fe40003f05270 */
[----:B------:R-:W-:Y:S02]  /*0330*/  @!P1 IADD3 R11, PT, PT, -R11, RZ, RZ ;  /* 0x000000ff0b0b9210 */ /* 0x000fe40007ffe1ff */
[----:B------:R-:W-:Y:S02]  /*0340*/  IABS R6, R2 ;  /* 0x0000000200067213 */ /* 0x000fe40000000000 */
[----:B------:R-:W-:Y:S02]  /*0350*/  SEL R11, R12, R11, !P0 ;  /* 0x0000000b0c0b7207 */ /* 0x000fe40004000000 */
[----:B-1----:R-:W-:Y:S01]  /*0360*/  IADD3 R15, PT, PT, RZ, -R7, RZ ;  /* 0x80000007ff0f7210 */ /* 0x002fe20007ffe0ff */
[----:B------:R-:W-:Y:S01]  /*0370*/  IMAD.MOV R16, RZ, RZ, -R6 ;  /* 0x000000ffff107224 */ /* 0x000fe200078e0a06 */
[----:B------:R-:W-:Y:S01]  /*0380*/  MOV R6, RZ ;  /* 0x000000ff00067202 */ /* 0x000fe20000000f00 */
[----:B------:R-:W-:Y:S01]  /*0390*/  @P3 VIADD R10, R10, 0x1 ;  /* 0x000000010a0a3836 */ /* 0x000fe20000000000 */
[----:B------:R-:W-:Y:S01]  /*03a0*/  IABS R14, R11 ;  /* 0x0000000b000e7213 */ /* 0x000fe20000000000 */
[----:B------:R-:W-:Y:S01]  /*03b0*/  IMAD R15, R15, R8, RZ ;  /* 0x000000080f0f7224 */ /* 0x000fe200078e02ff */
[----:B------:R-:W-:-:S02]  /*03c0*/  LOP3.LUT R4, R11, R2, RZ, 0x3c, !PT ;  /* 0x000000020b047212 */ /* 0x000fc400078e3cff */
[----:B------:R-:W-:Y:S01]  /*03d0*/  ISETP.NE.AND P5, PT, R2, RZ, PT ;  /* 0x000000ff0200720c */ /* 0x000fe20003fa5270 */
[----:B------:R-:W-:Y:S01]  /*03e0*/  IMAD.HI.U32 R6, R7, R15, R6 ;  /* 0x0000000f07067227 */ /* 0x000fe200078e0006 */
[----:B------:R-:W-:Y:S02]  /*03f0*/  MOV R7, R14 ;  /* 0x0000000e00077202 */ /* 0x000fe40000000f00 */
[----:B------:R-:W-:Y:S02]  /*0400*/  MOV R14, R16 ;  /* 0x00000010000e7202 */ /* 0x000fe40000000f00 */
[----:B------:R-:W-:Y:S01]  /*0410*/  ISETP.GE.AND P2, PT, R4, RZ, PT ;  /* 0x000000ff0400720c */ /* 0x000fe20003f46270 */
[----:B------:R-:W-:Y:S01]  /*0420*/  IMAD.HI.U32 R6, R6, R7, RZ ;  /* 0x0000000706067227 */ /* 0x000fe200078e00ff */
[----:B------:R-:W-:-:S03]  /*0430*/  LOP3.LUT R4, R3, 0x7, RZ, 0xc0, !PT ;  /* 0x0000000703047812 */ /* 0x000fc600078ec0ff */
[----:B------:R-:W-:-:S05]  /*0440*/  IMAD R7, R6, R14, R7 ;  /* 0x0000000e06077224 */ /* 0x000fca00078e0207 */
[----:B------:R-:W-:-:S13]  /*0450*/  ISETP.GT.U32.AND P1, PT, R8, R7, PT ;  /* 0x000000070800720c */ /* 0x000fda0003f24070 */
[----:B------:R-:W-:Y:S01]  /*0460*/  @!P1 IMAD.IADD R7, R7, 0x1, -R8 ;  /* 0x0000000107079824 */ /* 0x000fe200078e0a08 */
[----:B------:R-:W-:Y:S02]  /*0470*/  @!P1 IADD3 R6, PT, PT, R6, 0x1, RZ ;  /* 0x0000000106069810 */ /* 0x000fe40007ffe0ff */
[----:B------:R-:W-:Y:S01]  /*0480*/  ISETP.GE.AND P1, PT, R0, RZ, PT ;  /* 0x000000ff0000720c */ /* 0x000fe20003f26270 */
[----:B------:R-:W-:Y:S01]  /*0490*/  IMAD R0, R2, R3, RZ ;  /* 0x0000000302007224 */ /* 0x000fe200078e02ff */
[----:B------:R-:W-:-:S03]  /*04a0*/  ISETP.GE.U32.AND P4, PT, R7, R8, PT ;  /* 0x000000080700720c */ /* 0x000fc60003f86070 */
[----:B------:R-:W-:-:S08]  /*04b0*/  IMAD R9, R9, R0, RZ ;  /* 0x0000000009097224 */ /* 0x000fd000078e02ff */
[----:B------:R-:W-:Y:S02]  /*04c0*/  @!P1 IADD3 R10, PT, PT, -R10, RZ, RZ ;  /* 0x000000ff0a0a9210 */ /* 0x000fe40007ffe1ff */
[----:B------:R-:W-:Y:S02]  /*04d0*/  @P4 IADD3 R6, PT, PT, R6, 0x1, RZ ;  /* 0x0000000106064810 */ /* 0x000fe40007ffe0ff */
[----:B------:R-:W-:Y:S02]  /*04e0*/  SEL R10, R12, R10, !P0 ;  /* 0x0000000a0c0a7207 */ /* 0x000fe40004000000 */
[----:B------:R-:W-:Y:S02]  /*04f0*/  @!P2 IADD3 R6, PT, PT, -R6, RZ, RZ ;  /* 0x000000ff0606a210 */ /* 0x000fe40007ffe1ff */
[----:B------:R-:W-:-:S04]  /*0500*/  @!P5 LOP3.LUT R6, RZ, R2, RZ, 0x33, !PT ;  /* 0x00000002ff06d212 */ /* 0x000fc800078e33ff */
[----:B------:R-:W-:Y:S01]  /*0510*/  IADD3 R7, PT, PT, -R6, RZ, RZ ;  /* 0x000000ff06077210 */ /* 0x000fe20007ffe1ff */
[----:B------:R-:W-:Y:S01]  /*0520*/  IMAD R8, R10, R5, R6 ;  /* 0x000000050a087224 */ /* 0x000fe200078e0206 */
[C---:B------:R-:W-:Y:S02]  /*0530*/  LOP3.LUT R6, R3.reuse, 0x7ffffff0, RZ, 0xc0, !PT ;  /* 0x7ffffff003067812 */ /* 0x040fe400078ec0ff */
[C---:B------:R-:W-:Y:S01]  /*0540*/  LOP3.LUT R5, R3.reuse, 0xf, RZ, 0xc0, !PT ;  /* 0x0000000f03057812 */ /* 0x040fe200078ec0ff */
[----:B------:R-:W-:Y:S01]  /*0550*/  IMAD R7, R2, R7, R11 ;  /* 0x0000000702077224 */ /* 0x000fe200078e020b */
[----:B------:R-:W-:Y:S01]  /*0560*/  LOP3.LUT R3, R3, 0x3, RZ, 0xc0, !PT ;  /* 0x0000000303037812 */ /* 0x000fe200078ec0ff */
[----:B0-----:R-:W-:-:S07]  /*0570*/  IMAD.MOV R2, RZ, RZ, -R6 ;  /* 0x000000ffff027224 */ /* 0x001fce00078e0a06 */
.L_x_5:
[----:B0-2---:R-:W0:Y:S01]  /*0580*/  LDC.64 R12, c[0x0][0x388] ;  /* 0x0000e200ff0c7b82 */ /* 0x005e220000000a00 */
[----:B-1-3--:R-:W-:Y:S02]  /*0590*/  IADD3 R14, PT, PT, R8, UR4, RZ ;  /* 0x00000004080e7c10 */ /* 0x00afe4000fffe0ff */
[----:B------:R-:W-:Y:S02]  /*05a0*/  MOV R23, RZ ;  /* 0x000000ff00177202 */ /* 0x000fe40000000f00 */
[----:B0-----:R-:W-:Y:S01]  /*05b0*/  ISETP.GE.U32.AND P1, PT, R13, 0x10, PT ;  /* 0x000000100d00780c */ /* 0x001fe20003f26070 */
[----:B------:R-:W-:Y:S01]  /*05c0*/  IMAD R0, R10, R13, UR4 ;  /* 0x000000040a007e24 */ /* 0x000fe2000f8e020d */
[----:B------:R-:W-:Y:S01]  /*05d0*/  UIADD3 UR4, UPT, UPT, UR4, 0x1, URZ ;  /* 0x0000000104047890 */ /* 0x000fe2000fffe0ff */
[----:B------:R-:W-:-:S05]  /*05e0*/  IMAD R12, R14, R12, R7 ;  /* 0x0000000c0e0c7224 */ /* 0x000fca00078e0207 */
[----:B------:R-:W-:-:S05]  /*05f0*/  ISETP.NE.AND P0, PT, R13, UR4, PT ;  /* 0x000000040d007c0c */ /* 0x000fca000bf05270 */
[----:B------:R-:W-:Y:S08]  /*0600*/  @!P1 BRA `(.L_x_0) ;  /* 0x0000000000f09947 */ /* 0x000ff00003800000 */
[----:B------:R-:W-:Y:S01]  /*0610*/  IMAD R26, R9, R0, R11 ;  /* 0x00000000091a7224 */ /* 0x000fe200078e020b */
[----:B------:R-:W-:Y:S01]  /*0620*/  MOV R24, R12 ;  /* 0x0000000c00187202 */ /* 0x000fe20000000f00 */
[----:B------:R-:W-:-:S07]  /*0630*/  IMAD.MOV.U32 R27, RZ, RZ, R2 ;  /* 0x000000ffff1b7224 */ /* 0x000fce00078e0002 */
.L_x_1:
[----:B------:R-:W0:Y:S08]  /*0640*/  LDC.64 R14, c[0x0][0x390] ;  /* 0x0000e400ff0e7b82 */ /* 0x000e300000000a00 */
[----:B-1----:R-:W1:Y:S01]  /*0650*/  LDC.64 R16, c[0x0][0x398] ;  /* 0x0000e600ff107b82 */ /* 0x002e620000000a00 */
[----:B0-----:R-:W-:-:S05]  /*0660*/  IMAD.WIDE R14, R24, 0x4, R14 ;  /* 0x00000004180e7825 */ /* 0x001fca00078e020e */
[----:B------:R-:W2:Y:S01]  /*0670*/  LDG.E R29, desc[UR6][R14.64] ;  /* 0x000000060e1d7981 */ /* 0x000ea2000c1e1900 */
[----:B-1----:R-:W-:-:S05]  /*0680*/  IMAD.WIDE R18, R26, 0x4, R16 ;  /* 0x000000041a127825 */ /* 0x002fca00078e0210 */
[----:B--2---:R0:W-:Y:S04]  /*0690*/  STG.E desc[UR6][R18.64], R29 ;  /* 0x0000001d12007986 */ /* 0x0041e8000c101906 */
[----:B------:R-:W2:Y:S01]  /*06a0*/  LDG.E R28, desc[UR6][R14.64+0x4] ;  /* 0x000004060e1c7981 */ /* 0x000ea2000c1e1900 */
[----:B------:R-:W-:-:S05]  /*06b0*/  IMAD.WIDE R20, R25, 0x4, R18 ;  /* 0x0000000419147825 */ /* 0x000fca00078e0212 */
[----:B--2---:R-:W-:Y:S04]  /*06c0*/  STG.E desc[UR6][R20.64], R28 ;  /* 0x0000001c14007986 */ /* 0x004fe8000c101906 */
[----:B------:R-:W2:Y:S01]  /*06d0*/  LDG.E R17, desc[UR6][R14.64+0x8] ;  /* 0x000008060e117981 */ /* 0x000ea2000c1e1900 */
[----:B------:R-:W-:-:S05]  /*06e0*/  IMAD.WIDE R22, R25, 0x4, R20 ;  /* 0x0000000419167825 */ /* 0x000fca00078e0214 */
[----:B--2---:R1:W-:Y:S04]  /*06f0*/  STG.E desc[UR6][R22.64], R17 ;  /* 0x0000001116007986 */ /* 0x0043e8000c101906 */
[----:B0-----:R-:W2:Y:S01]  /*0700*/  LDG.E R29, desc[UR6][R14.64+0xc] ;  /* 0x00000c060e1d7981 */ /* 0x001ea2000c1e1900 */
[----:B-1----:R-:W-:-:S05]  /*0710*/  IMAD.WIDE R16, R25, 0x4, R22 ;  /* 0x0000000419107825 */ /* 0x002fca00078e0216 */
[----:B--2---:R0:W-:Y:S04]  /*0720*/  STG.E desc[UR6][R16.64], R29 ;  /* 0x0000001d10007986 */ /* 0x0041e8000c101906 */
[----:B------:R-:W2:Y:S01]  /*0730*/  LDG.E R28, desc[UR6][R14.64+0x10] ;  /* 0x000010060e1c7981 */ /* 0x000ea2000c1e1900 */
[----:B------:R-:W-:-:S05]  /*0740*/  IMAD.WIDE R18, R25, 0x4, R16 ;  /* 0x0000000419127825 */ /* 0x000fca00078e0210 */
[----:B--2---:R1:W-:Y:S04]  /*0750*/  STG.E desc[UR6][R18.64], R28 ;  /* 0x0000001c12007986 */ /* 0x0043e8000c101906 */
[----:B0-----:R-:W2:Y:S01]  /*0760*/  LDG.E R29, desc[UR6][R14.64+0x14] ;  /* 0x000014060e1d7981 */ /* 0x001ea2000c1e1900 */
[----:B------:R-:W-:-:S05]  /*0770*/  IMAD.WIDE R20, R25, 0x4, R18 ;  /* 0x0000000419147825 */ /* 0x000fca00078e0212 */
[----:B--2---:R0:W-:Y:S04]  /*0780*/  STG.E desc[UR6][R20.64], R29 ;  /* 0x0000001d14007986 */ /* 0x0041e8000c101906 */
[----:B-1----:R-:W2:Y:S01]  /*0790*/  LDG.E R28, desc[UR6][R14.64+0x18] ;  /* 0x000018060e1c7981 */ /* 0x002ea2000c1e1900 */
        /* <DEDUP_REMOVED lines=24> */
[----:B------:R-:W-:Y:S01]  /*0920*/  IMAD.WIDE R22, R25, 0x4, R20 ;  /* 0x0000000419167825 */ /* 0x000fe200078e0214 */
[----:B------:R-:W-:-:S04]  /*0930*/  IADD3 R27, PT, PT, R27, 0x10, RZ ;  /* 0x000000101b1b7810 */ /* 0x000fc80007ffe0ff */
[----:B------:R-:W-:Y:S01]  /*0940*/  ISETP.NE.AND P1, PT, R27, RZ, PT ;  /* 0x000000ff1b00720c */ /* 0x000fe20003f25270 */
[----:B--2---:R1:W-:Y:S04]  /*0950*/  STG.E desc[UR6][R22.64], R19 ;  /* 0x0000001316007986 */ /* 0x0043e8000c101906 */
[----:B0-----:R-:W2:Y:S01]  /*0960*/  LDG.E R29, desc[UR6][R14.64+0x3c] ;  /* 0x00003c060e1d7981 */ /* 0x001ea2000c1e1900 */
[C---:B------:R-:W-:Y:S01]  /*0970*/  IMAD.WIDE R16, R25.reuse, 0x4, R22 ;  /* 0x0000000419107825 */ /* 0x040fe200078e0216 */
[----:B------:R-:W-:Y:S02]  /*0980*/  IADD3 R24, PT, PT, R24, 0x10, RZ ;  /* 0x0000001018187810 */ /* 0x000fe40007ffe0ff */
[----:B------:R-:W-:Y:S02]  /*0990*/  LEA R26, R25, R26, 0x4 ;  /* 0x0000001a191a7211 */ /* 0x000fe400078e20ff */
[----:B--2---:R1:W-:Y:S02]  /*09a0*/  STG.E desc[UR6][R16.64], R29 ;  /* 0x0000001d10007986 */ /* 0x0043e4000c101906 */
[----:B------:R-:W-:Y:S05]  /*09b0*/  @P1 BRA `(.L_x_1) ;  /* 0xfffffffc00201947 */ /* 0x000fea000383ffff */
[----:B-1----:R-:W-:-:S07]  /*09c0*/  IMAD.MOV.U32 R23, RZ, RZ, R6 ;  /* 0x000000ffff177224 */ /* 0x002fce00078e0006 */
.L_x_0:
[----:B------:R-:W-:-:S13]  /*09d0*/  ISETP.NE.AND P1, PT, R5, RZ, PT ;  /* 0x000000ff0500720c */ /* 0x000fda0003f25270 */
[----:B------:R-:W-:Y:S05]  /*09e0*/  @!P1 BRA `(.L_x_2) ;  /* 0x00000004003c9947 */ /* 0x000fea0003800000 */
[----:B------:R-:W-:Y:S02]  /*09f0*/  IADD3 R14, PT, PT, R5, -0x1, RZ ;  /* 0xffffffff050e7810 */ /* 0x000fe40007ffe0ff */
[----:B------:R-:W-:Y:S02]  /*0a00*/  ISETP.NE.AND P2, PT, R4, RZ, PT ;  /* 0x000000ff0400720c */ /* 0x000fe40003f45270 */
[----:B------:R-:W-:-:S13]  /*0a10*/  ISETP.GE.U32.AND P1, PT, R14, 0x7, PT ;  /* 0x000000070e00780c */ /* 0x000fda0003f26070 */
[----:B------:R-:W-:Y:S05]  /*0a20*/  @!P1 BRA `(.L_x_3) ;  /* 0x00000000007c9947 */ /* 0x000fea0003800000 */
[----:B------:R-:W0:Y:S01]  /*0a30*/  LDC.64 R16, c[0x0][0x390] ;  /* 0x0000e400ff107b82 */ /* 0x000e220000000a00 */
[----:B------:R-:W-:-:S05]  /*0a40*/  IADD3 R15, PT, PT, R12, R23, RZ ;  /* 0x000000170c0f7210 */ /* 0x000fca0007ffe0ff */
[----:B0-----:R-:W-:Y:S02]  /*0a50*/  IMAD.WIDE R16, R15, 0x4, R16 ;  /* 0x000000040f107825 */ /* 0x001fe400078e0210 */
[----:B------:R-:W0:Y:S03]  /*0a60*/  LDC.64 R14, c[0x0][0x398] ;  /* 0x0000e600ff0e7b82 */ /* 0x000e260000000a00 */
[----:B------:R-:W2:Y:S01]  /*0a70*/  LDG.E R29, desc[UR6][R16.64] ;  /* 0x00000006101d7981 */ /* 0x000ea2000c1e1900 */
[----:B------:R-:W-:-:S04]  /*0a80*/  IMAD R18, R0, R13, R23 ;  /* 0x0000000d00127224 */ /* 0x000fc800078e0217 */
[----:B------:R-:W-:-:S04]  /*0a90*/  IMAD R21, R25, R18, R11 ;  /* 0x0000001219157224 */ /* 0x000fc800078e020b */
[----:B0-----:R-:W-:-:S05]  /*0aa0*/  IMAD.WIDE R20, R21, 0x4, R14 ;  /* 0x0000000415147825 */ /* 0x001fca00078e020e */
[----:B--2---:R0:W-:Y:S04]  /*0ab0*/  STG.E desc[UR6][R20.64], R29 ;  /* 0x0000001d14007986 */ /* 0x0041e8000c101906 */
[----:B------:R-:W2:Y:S01]  /*0ac0*/  LDG.E R22, desc[UR6][R16.64+0x4] ;  /* 0x0000040610167981 */ /* 0x000ea2000c1e1900 */
[----:B------:R-:W-:-:S05]  /*0ad0*/  IMAD.WIDE R18, R25, 0x4, R20 ;  /* 0x0000000419127825 */ /* 0x000fca00078e0214 */
[----:B--2---:R-:W-:Y:S04]  /*0ae0*/  STG.E desc[UR6][R18.64], R22 ;  /* 0x0000001612007986 */ /* 0x004fe8000c101906 */
[----:B------:R-:W2:Y:S01]  /*0af0*/  LDG.E R24, desc[UR6][R16.64+0x8] ;  /* 0x0000080610187981 */ /* 0x000ea2000c1e1900 */
[----:B------:R-:W-:-:S05]  /*0b00*/  IMAD.WIDE R14, R25, 0x4, R18 ;  /* 0x00000004190e7825 */ /* 0x000fca00078e0212 */
[----:B--2---:R-:W-:Y:S04]  /*0b10*/  STG.E desc[UR6][R14.64], R24 ;  /* 0x000000180e007986 */ /* 0x004fe8000c101906 */
[----:B------:R-:W2:Y:S01]  /*0b20*/  LDG.E R28, desc[UR6][R16.64+0xc] ;  /* 0x00000c06101c7981 */ /* 0x000ea2000c1e1900 */
[----:B------:R-:W-:-:S05]  /*0b30*/  IMAD.WIDE R26, R25, 0x4, R14 ;  /* 0x00000004191a7825 */ /* 0x000fca00078e020e */
[----:B--2---:R-:W-:Y:S04]  /*0b40*/  STG.E desc[UR6][R26.64], R28 ;  /* 0x0000001c1a007986 */ /* 0x004fe8000c101906 */
[----:B0-----:R-:W2:Y:S01]  /*0b50*/  LDG.E R29, desc[UR6][R16.64+0x10] ;  /* 0x00001006101d7981 */ /* 0x001ea2000c1e1900 */
[----:B------:R-:W-:-:S05]  /*0b60*/  IMAD.WIDE R20, R25, 0x4, R26 ;  /* 0x0000000419147825 */ /* 0x000fca00078e021a */
[----:B--2---:R0:W-:Y:S04]  /*0b70*/  STG.E desc[UR6][R20.64], R29 ;  /* 0x0000001d14007986 */ /* 0x0041e8000c101906 */
[----:B0-----:R-:W2:Y:S01]  /*0b80*/  LDG.E R29, desc[UR6][R16.64+0x14] ;  /* 0x00001406101d7981 */ /* 0x001ea2000c1e1900 */
[----:B------:R-:W-:-:S05]  /*0b90*/  IMAD.WIDE R18, R25, 0x4, R20 ;  /* 0x0000000419127825 */ /* 0x000fca00078e0214 */
[----:B--2---:R0:W-:Y:S04]  /*0ba0*/  STG.E desc[UR6][R18.64], R29 ;  /* 0x0000001d12007986 */ /* 0x0041e8000c101906 */
[----:B------:R-:W2:Y:S01]  /*0bb0*/  LDG.E R22, desc[UR6][R16.64+0x18] ;  /* 0x0000180610167981 */ /* 0x000ea2000c1e1900 */
[----:B------:R-:W-:-:S05]  /*0bc0*/  IMAD.WIDE R14, R25, 0x4, R18 ;  /* 0x00000004190e7825 */ /* 0x000fca00078e0212 */
[----:B--2---:R0:W-:Y:S04]  /*0bd0*/  STG.E desc[UR6][R14.64], R22 ;  /* 0x000000160e007986 */ /* 0x0041e8000c101906 */
[----:B------:R-:W2:Y:S01]  /*0be0*/  LDG.E R24, desc[UR6][R16.64+0x1c] ;  /* 0x00001c0610187981 */ /* 0x000ea2000c1e1900 */
[----:B------:R-:W-:Y:S01]  /*0bf0*/  IMAD.WIDE R26, R25, 0x4, R14 ;  /* 0x00000004191a7825 */ /* 0x000fe200078e020e */
[----:B------:R-:W-:-:S04]  /*0c00*/  IADD3 R23, PT, PT, R23, 0x8, RZ ;  /* 0x0000000817177810 */ /* 0x000fc80007ffe0ff */
[----:B--2---:R0:W-:Y:S03]  /*0c10*/  STG.E desc[UR6][R26.64], R24 ;  /* 0x000000181a007986 */ /* 0x0041e6000c101906 */
.L_x_3:
[----:B------:R-:W-:Y:S05]  /*0c20*/  @!P2 BRA `(.L_x_2) ;  /* 0x0000000000aca947 */ /* 0x000fea0003800000 */
[----:B0-----:R-:W-:Y:S01]  /*0c30*/  VIADD R14, R4, 0xffffffff ;  /* 0xffffffff040e7836 */ /* 0x001fe20000000000 */
[----:B------:R-:W-:-:S04]  /*0c40*/  ISETP.NE.AND P2, PT, R3, RZ, PT ;  /* 0x000000ff0300720c */ /* 0x000fc80003f45270 */
[----:B------:R-:W-:-:S13]  /*0c50*/  ISETP.GE.U32.AND P1, PT, R14, 0x3, PT ;  /* 0x000000030e00780c */ /* 0x000fda0003f26070 */
[----:B------:R-:W-:Y:S05]  /*0c60*/  @!P1 BRA `(.L_x_4) ;  /* 0x00000000004c9947 */ /* 0x000fea0003800000 */
[----:B------:R-:W0:Y:S01]  /*0c70*/  LDC.64 R16, c[0x0][0x390] ;  /* 0x0000e400ff107b82 */ /* 0x000e220000000a00 */
[----:B------:R-:W-:-:S07]  /*0c80*/  IADD3 R15, PT, PT, R12, R23, RZ ;  /* 0x000000170c0f7210 */ /* 0x000fce0007ffe0ff */
[----:B------:R-:W1:Y:S01]  /*0c90*/  LDC.64 R20, c[0x0][0x398] ;  /* 0x0000e600ff147b82 */ /* 0x000e620000000a00 */
[----:B0-----:R-:W-:-:S05]  /*0ca0*/  IMAD.WIDE R16, R15, 0x4, R16 ;  /* 0x000000040f107825 */ /* 0x001fca00078e0210 */
[----:B------:R-:W2:Y:S01]  /*0cb0*/  LDG.E R29, desc[UR6][R16.64] ;  /* 0x00000006101d7981 */ /* 0x000ea2000c1e1900 */
[----:B------:R-:W-:-:S04]  /*0cc0*/  IMAD R14, R0, R13, R23 ;  /* 0x0000000d000e7224 */ /* 0x000fc800078e0217 */
[----:B------:R-:W-:-:S04]  /*0cd0*/  IMAD R15, R25, R14, R11 ;  /* 0x0000000e190f7224 */ /* 0x000fc800078e020b */
[----:B-1----:R-:W-:-:S05]  /*0ce0*/  IMAD.WIDE R20, R15, 0x4, R20 ;  /* 0x000000040f147825 */ /* 0x002fca00078e0214 */
[----:B--2---:R0:W-:Y:S04]  /*0cf0*/  STG.E desc[UR6][R20.64], R29 ;  /* 0x0000001d14007986 */ /* 0x0041e8000c101906 */
[----:B------:R-:W2:Y:S01]  /*0d00*/  LDG.E R22, desc[UR6][R16.64+0x4] ;  /* 0x0000040610167981 */ /* 0x000ea2000c1e1900 */
        /* <DEDUP_REMOVED lines=9> */
.L_x_4:
[----:B------:R-:W-:Y:S05]  /*0da0*/  @!P2 BRA `(.L_x_2) ;  /* 0x00000000004ca947 */ /* 0x000fea0003800000 */
[----:B0-----:R-:W0:Y:S01]  /*0db0*/  LDC.64 R14, c[0x0][0x390] ;  /* 0x0000e400ff0e7b82 */ /* 0x001e220000000a00 */
[----:B------:R-:W-:-:S05]  /*0dc0*/  IADD3 R17, PT, PT, R12, R23, RZ ;  /* 0x000000170c117210 */ /* 0x000fca0007ffe0ff */
[----:B0-----:R-:W-:Y:S02]  /*0dd0*/  IMAD.WIDE R16, R17, 0x4, R14 ;  /* 0x0000000411107825 */ /* 0x001fe400078e020e */
[----:B------:R-:W0:Y:S03]  /*0de0*/  LDC.64 R14, c[0x0][0x398] ;  /* 0x0000e600ff0e7b82 */ /* 0x000e260000000a00 */
[----:B------:R-:W2:Y:S01]  /*0df0*/  LDG.E R19, desc[UR6][R16.64] ;  /* 0x0000000610137981 */ /* 0x000ea2000c1e1900 */
[----:B------:R-:W-:Y:S01]  /*0e00*/  IMAD R0, R0, R13, R23 ;  /* 0x0000000d00007224 */ /* 0x000fe200078e0217 */
[----:B------:R-:W-:-:S03]  /*0e10*/  ISETP.NE.AND P1, PT, R3, 0x1, PT ;  /* 0x000000010300780c */ /* 0x000fc60003f25270 */
[----:B------:R-:W-:-:S04]  /*0e20*/  IMAD R13, R25, R0, R11 ;  /* 0x00000000190d7224 */ /* 0x000fc800078e020b */
[----:B0-----:R-:W-:-:S05]  /*0e30*/  IMAD.WIDE R14, R13, 0x4, R14 ;  /* 0x000000040d0e7825 */ /* 0x001fca00078e020e */
[----:B--2---:R1:W-:Y:S01]  /*0e40*/  STG.E desc[UR6][R14.64], R19 ;  /* 0x000000130e007986 */ /* 0x0043e2000c101906 */
[----:B------:R-:W-:Y:S05]  /*0e50*/  @!P1 BRA `(.L_x_2) ;  /* 0x0000000000209947 */ /* 0x000fea0003800000 */
[----:B------:R-:W2:Y:S01]  /*0e60*/  LDG.E R13, desc[UR6][R16.64+0x4] ;  /* 0x00000406100d7981 */ /* 0x000ea2000c1e1900 */
[----:B------:R-:W-:Y:S01]  /*0e70*/  ISETP.NE.AND P1, PT, R3, 0x2, PT ;  /* 0x000000020300780c */ /* 0x000fe20003f25270 */
[----:B-1----:R-:W-:-:S05]  /*0e80*/  IMAD.WIDE R14, R25, 0x4, R14 ;  /* 0x00000004190e7825 */ /* 0x002fca00078e020e */
[----:B--2---:R2:W-:Y:S07]  /*0e90*/  STG.E desc[UR6][R14.64], R13 ;  /* 0x0000000d0e007986 */ /* 0x0045ee000c101906 */
[----:B------:R-:W-:Y:S05]  /*0ea0*/  @!P1 BRA `(.L_x_2) ;  /* 0x00000000000c9947 */ /* 0x000fea0003800000 */
[----:B------:R-:W3:Y:S01]  /*0eb0*/  LDG.E R17, desc[UR6][R16.64+0x8] ;  /* 0x0000080610117981 */ /* 0x000ee2000c1e1900 */
[----:B--2---:R-:W-:-:S05]  /*0ec0*/  IMAD.WIDE R14, R25, 0x4, R14 ;  /* 0x00000004190e7825 */ /* 0x004fca00078e020e */
[----:B---3--:R3:W-:Y:S02]  /*0ed0*/  STG.E desc[UR6][R14.64], R17 ;  /* 0x000000110e007986 */ /* 0x0087e4000c101906 */
.L_x_2:
[----:B------:R-:W-:Y:S05]  /*0ee0*/  @P0 BRA `(.L_x_5) ;  /* 0xfffffff400a40947 */ /* 0x000fea000383ffff */
[----:B------:R-:W-:Y:S05]  /*0ef0*/  EXIT ;  /* 0x000000000000794d */ /* 0x000fea0003800000 */
.L_x_6:
[----:B------:R-:W-:-:S00]  /*0f00*/  BRA `(.L_x_6) ;  /* 0xfffffffc00fc7947 */ /* 0x000fc0000383ffff */
[----:B------:R-:W-:-:S00]  /*0f10*/  NOP ;  /* 0x0000000000007918 */ /* 0x000fc00000000000 */
        /* <DEDUP_REMOVED lines=14> */
.L_x_7:


//--------------------- .nv.shared.reserved.0     --------------------------
	.section	.nv.shared.reserved.0,"aw",@nobits
	.weak		__nv_reservedSMEM_offset_0_alias
	.size		__nv_reservedSMEM_offset_0_alias, 0, 64
	.other		__nv_reservedSMEM_offset_0_alias,@"STO_CUDA_RESERVED_SHARED STV_DEFAULT"
__nv_reservedSMEM_offset_0_alias:
	.zero		0
	.zero		64


//--------------------- .nv.constant0._Z12unrollKerneliiiiPKfPf --------------------------
	.section	.nv.constant0._Z12unrollKerneliiiiPKfPf,"a",@progbits
	.sectionflags	@""
	.align	4
.nv.constant0._Z12unrollKerneliiiiPKfPf:
	.zero		928


//--------------------- SYMBOLS --------------------------

	.type		.nv.reservedSmem.offset0,@object
	.size		.nv.reservedSmem.offset0,0x4
